//
// Generated by NVIDIA NVVM Compiler
//
// Compiler Build ID: CL-36424714
// Cuda compilation tools, release 13.0, V13.0.88
// Based on NVVM 20.0.0
//

.version 9.0
.target sm_100
.address_size 64

	// .globl	_Z9vectorAddPiPKiS1_

.visible .entry _Z9vectorAddPiPKiS1_(
	.param .u64 .ptr .align 1 _Z9vectorAddPiPKiS1__param_0,
	.param .u64 .ptr .align 1 _Z9vectorAddPiPKiS1__param_1,
	.param .u64 .ptr .align 1 _Z9vectorAddPiPKiS1__param_2
)
{


	ret;

}


// ===== COMPILED SASS (sm_100) =====

	.target	sm_100

	.elftype	@"ET_EXEC"


//--------------------- .note.nv.tkinfo           --------------------------
	.section	.note.nv.tkinfo,"",@"SHT_NOTE"
	.sectionflags	@"SHF_NOTE_NV_TKINFO"
	.tkinfo
        /*0018*/ 	.word	0x00000002
        /*0030*/ 	.string	""
        /*0030*/ 	.string	"ptxas"
        /*0030*/ 	.string	"Cuda compilation tools, release 13.0, V13.0.88"
        /*0030*/ 	.string	"Build cuda_13.0.r13.0/compiler.36424714_0"
        /*0030*/ 	.string	"-arch sm_100 -m 64 "



//--------------------- .note.nv.cuinfo           --------------------------
	.section	.note.nv.cuinfo,"",@"SHT_NOTE"
	.sectionflags	@"SHF_NOTE_NV_CUINFO"
        /*0018*/ 	.short	0x0002
        /*001a*/ 	.short	0x0064
        /*001c*/ 	.short	0x0082
	.zero		2


//--------------------- .nv.info                  --------------------------
	.section	.nv.info,"",@"SHT_CUDA_INFO"
	.align	4


	//----- nvinfo : EIATTR_REGCOUNT
	.align		4
        /*0000*/ 	.byte	0x04, 0x2f
        /*0002*/ 	.short	(.L_1 - .L_0)
	.align		4
.L_0:
        /*0004*/ 	.word	index@(_Z9vectorAddPiPKiS1_)
        /*0008*/ 	.word	0x00000004


	//----- nvinfo : EIATTR_FRAME_SIZE
	.align		4
.L_1:
        /*000c*/ 	.byte	0x04, 0x11
        /*000e*/ 	.short	(.L_3 - .L_2)
	.align		4
.L_2:
        /*0010*/ 	.word	index@(_Z9vectorAddPiPKiS1_)
        /*0014*/ 	.word	0x00000000


	//----- nvinfo : EIATTR_MIN_STACK_SIZE
	.align		4
.L_3:
        /*0018*/ 	.byte	0x04, 0x12
        /*001a*/ 	.short	(.L_5 - .L_4)
	.align		4
.L_4:
        /*001c*/ 	.word	index@(_Z9vectorAddPiPKiS1_)
        /*0020*/ 	.word	0x00000000
.L_5:


//--------------------- .nv.compat                --------------------------
	.section	.nv.compat,"",@"SHT_CUDA_COMPAT_INFO"
	.align	4
        /*0000*/ 	.byte	0x02, 0x09, 0x00, 0x00, 0x02, 0x02, 0x01, 0x00, 0x02, 0x05, 0x05, 0x00, 0x03, 0x07, 0x01, 0x01
        /*0010*/ 	.byte	0x02, 0x03, 0x00, 0x00, 0x02, 0x06, 0x01, 0x00, 0x04, 0x0b, 0x08, 0x00, 0x09, 0x00, 0x00, 0x00
        /*0020*/ 	.byte	0x00, 0x00, 0x00, 0x00


//--------------------- .nv.info._Z9vectorAddPiPKiS1_ --------------------------
	.section	.nv.info._Z9vectorAddPiPKiS1_,"",@"SHT_CUDA_INFO"
	.sectionflags	@""
	.align	4


	//----- nvinfo : EIATTR_CUDA_API_VERSION
	.align		4
        /*0000*/ 	.byte	0x04, 0x37
        /*0002*/ 	.short	(.L_7 - .L_6)
.L_6:
        /*0004*/ 	.word	0x00000082


	//----- nvinfo : EIATTR_KPARAM_INFO
	.align		4
.L_7:
        /*0008*/ 	.byte	0x04, 0x17
        /*000a*/ 	.short	(.L_9 - .L_8)
.L_8:
        /*000c*/ 	.word	0x00000000
        /*0010*/ 	.short	0x0002
        /*0012*/ 	.short	0x0010
        /*0014*/ 	.byte	0x00, 0xf5, 0x21, 0x00


	//----- nvinfo : EIATTR_KPARAM_INFO
	.align		4
.L_9:
        /*0018*/ 	.byte	0x04, 0x17
        /*001a*/ 	.short	(.L_11 - .L_10)
.L_10:
        /*001c*/ 	.word	0x00000000
        /*0020*/ 	.short	0x0001
        /*0022*/ 	.short	0x0008
        /*0024*/ 	.byte	0x00, 0xf5, 0x21, 0x00


	//----- nvinfo : EIATTR_KPARAM_INFO
	.align		4
.L_11:
        /*0028*/ 	.byte	0x04, 0x17
        /*002a*/ 	.short	(.L_13 - .L_12)
.L_12:
        /*002c*/ 	.word	0x00000000
        /*0030*/ 	.short	0x0000
        /*0032*/ 	.short	0x0000
        /*0034*/ 	.byte	0x00, 0xf5, 0x21, 0x00


	//----- nvinfo : EIATTR_SPARSE_MMA_MASK
	.align		4
.L_13:
        /*0038*/ 	.byte	0x03, 0x50
        /*003a*/ 	.short	0x0000


	//----- nvinfo : EIATTR_MAXREG_COUNT
	.align		4
        /*003c*/ 	.byte	0x03, 0x1b
        /*003e*/ 	.short	0x00ff


	//----- nvinfo : EIATTR_MERCURY_ISA_VERSION
	.align		4
        /*0040*/ 	.byte	0x03, 0x5f
        /*0042*/ 	.short	0x0101


	//----- nvinfo : EIATTR_VRC_CTA_INIT_COUNT
	.align		4
        /*0044*/ 	.byte	0x02, 0x4a
	.zero		1
	.zero		1


	//----- nvinfo : EIATTR_EXIT_INSTR_OFFSETS
	.align		4
        /*0048*/ 	.byte	0x04, 0x1c
        /*004a*/ 	.short	(.L_15 - .L_14)


	//   ....[0]....
.L_14:
        /*004c*/ 	.word	0x00000010


	//----- nvinfo : EIATTR_CBANK_PARAM_SIZE
	.align		4
.L_15:
        /*0050*/ 	.byte	0x03, 0x19
        /*0052*/ 	.short	0x0018


	//----- nvinfo : EIATTR_PARAM_CBANK
	.align		4
        /*0054*/ 	.byte	0x04, 0x0a
        /*0056*/ 	.short	(.L_17 - .L_16)
	.align		4
.L_16:
        /*0058*/ 	.word	index@(.nv.constant0._Z9vectorAddPiPKiS1_)
        /*005c*/ 	.short	0x0380
        /*005e*/ 	.short	0x0018


	//----- nvinfo : EIATTR_SW_WAR
	.align		4
.L_17:
        /*0060*/ 	.byte	0x04, 0x36
        /*0062*/ 	.short	(.L_19 - .L_18)
.L_18:
        /*0064*/ 	.word	0x00000008
.L_19:


//--------------------- .nv.callgraph             --------------------------
	.section	.nv.callgraph,"",@"SHT_CUDA_CALLGRAPH"
	.align	4
	.sectionentsize	8
	.align		4
        /*0000*/ 	.word	0x00000000
	.align		4
        /*0004*/ 	.word	0xffffffff
	.align		4
        /*0008*/ 	.word	0x00000000
	.align		4
        /*000c*/ 	.word	0xfffffffe
	.align		4
        /*0010*/ 	.word	0x00000000
	.align		4
        /*0014*/ 	.word	0xfffffffd
	.align		4
        /*0018*/ 	.word	0x00000000
	.align		4
        /*001c*/ 	.word	0xfffffffc


//--------------------- .text._Z9vectorAddPiPKiS1_ --------------------------
	.section	.text._Z9vectorAddPiPKiS1_,"ax",@progbits
	.align	128
        .global         _Z9vectorAddPiPKiS1_
        .type           _Z9vectorAddPiPKiS1_,@function
        .size           _Z9vectorAddPiPKiS1_,(.L_x_1 - _Z9vectorAddPiPKiS1_)
        .other          _Z9vectorAddPiPKiS1_,@"STO_CUDA_ENTRY STV_DEFAULT"
_Z9vectorAddPiPKiS1_:
.text._Z9vectorAddPiPKiS1_:
[----:B------:R-:W-:Y:S01]  /*0000*/  LDC R1, c[0x0][0x37c] ;  /* 0x0000df00ff017b82 */ /* 0x000fe20000000800 */
[----:B------:R-:W-:Y:S05]  /*0010*/  EXIT ;  /* 0x000000000000794d */ /* 0x000fea0003800000 */
.L_x_0:
[----:B------:R-:W-:-:S00]  /*0020*/  BRA `(.L_x_0) ;  /* 0xfffffffc00fc7947 */ /* 0x000fc0000383ffff */
[----:B------:R-:W-:-:S00]  /*0030*/  NOP ;  /* 0x0000000000007918 */ /* 0x000fc00000000000 */
        /* <DEDUP_REMOVED lines=12> */
.L_x_1:


//--------------------- .nv.shared.reserved.0     --------------------------
	.section	.nv.shared.reserved.0,"aw",@nobits
	.weak		__nv_reservedSMEM_offset_0_alias
	.size		__nv_reservedSMEM_offset_0_alias, 0, 64
	.other		__nv_reservedSMEM_offset_0_alias,@"STO_CUDA_RESERVED_SHARED STV_DEFAULT"
__nv_reservedSMEM_offset_0_alias:
	.zero		0
	.zero		64


//--------------------- .nv.constant0._Z9vectorAddPiPKiS1_ --------------------------
	.section	.nv.constant0._Z9vectorAddPiPKiS1_,"a",@progbits
	.sectionflags	@""
	.align	4
.nv.constant0._Z9vectorAddPiPKiS1_:
	.zero		920


//--------------------- SYMBOLS --------------------------

	.type		.nv.reservedSmem.offset0,@object
	.size		.nv.reservedSmem.offset0,0x4
